//
// Generated by NVIDIA NVVM Compiler
//
// Compiler Build ID: CL-36424714
// Cuda compilation tools, release 13.0, V13.0.88
// Based on NVVM 20.0.0
//

.version 9.0
.target sm_100
.address_size 64

	// .globl	_Z10upper_leftPiS_iiii

.visible .entry _Z10upper_leftPiS_iiii(
	.param .u64 .ptr .align 1 _Z10upper_leftPiS_iiii_param_0,
	.param .u64 .ptr .align 1 _Z10upper_leftPiS_iiii_param_1,
	.param .u32 _Z10upper_leftPiS_iiii_param_2,
	.param .u32 _Z10upper_leftPiS_iiii_param_3,
	.param .u32 _Z10upper_leftPiS_iiii_param_4,
	.param .u32 _Z10upper_leftPiS_iiii_param_5
)
{
	.reg .pred 	%p<2>;
	.reg .b32 	%r<22>;
	.reg .b64 	%rd<10>;

	ld.param.u64 	%rd1, [_Z10upper_leftPiS_iiii_param_0];
	ld.param.u64 	%rd2, [_Z10upper_leftPiS_iiii_param_1];
	ld.param.u32 	%r2, [_Z10upper_leftPiS_iiii_param_3];
	ld.param.u32 	%r3, [_Z10upper_leftPiS_iiii_param_4];
	ld.param.u32 	%r4, [_Z10upper_leftPiS_iiii_param_5];
	mov.u32 	%r5, %ctaid.x;
	mov.u32 	%r6, %ntid.x;
	mov.u32 	%r7, %tid.x;
	mad.lo.s32 	%r1, %r5, %r6, %r7;
	setp.le.s32 	%p1, %r3, %r1;
	@%p1 bra 	$L__BB0_2;
	cvta.to.global.u64 	%rd3, %rd1;
	cvta.to.global.u64 	%rd4, %rd2;
	sub.s32 	%r8, %r3, %r1;
	mad.lo.s32 	%r9, %r8, %r2, %r1;
	add.s32 	%r10, %r9, 1;
	not.b32 	%r11, %r2;
	add.s32 	%r12, %r10, %r11;
	mul.wide.s32 	%rd5, %r12, 4;
	add.s64 	%rd6, %rd3, %rd5;
	ld.global.u32 	%r13, [%rd6];
	mul.wide.s32 	%rd7, %r10, 4;
	add.s64 	%rd8, %rd4, %rd7;
	ld.global.u32 	%r14, [%rd8];
	add.s32 	%r15, %r14, %r13;
	add.s64 	%rd9, %rd3, %rd7;
	ld.global.u32 	%r16, [%rd9+-4];
	sub.s32 	%r17, %r16, %r4;
	ld.global.u32 	%r18, [%rd6+4];
	sub.s32 	%r19, %r18, %r4;
	min.s32 	%r20, %r15, %r17;
	min.s32 	%r21, %r20, %r19;
	st.global.u32 	[%rd9], %r21;
$L__BB0_2:
	ret;

}
	// .globl	_Z11lower_rightPiS_iiii
.visible .entry _Z11lower_rightPiS_iiii(
	.param .u64 .ptr .align 1 _Z11lower_rightPiS_iiii_param_0,
	.param .u64 .ptr .align 1 _Z11lower_rightPiS_iiii_param_1,
	.param .u32 _Z11lower_rightPiS_iiii_param_2,
	.param .u32 _Z11lower_rightPiS_iiii_param_3,
	.param .u32 _Z11lower_rightPiS_iiii_param_4,
	.param .u32 _Z11lower_rightPiS_iiii_param_5
)
{
	.reg .pred 	%p<2>;
	.reg .b32 	%r<25>;
	.reg .b64 	%rd<10>;

	ld.param.u64 	%rd1, [_Z11lower_rightPiS_iiii_param_0];
	ld.param.u64 	%rd2, [_Z11lower_rightPiS_iiii_param_1];
	ld.param.u32 	%r2, [_Z11lower_rightPiS_iiii_param_2];
	ld.param.u32 	%r3, [_Z11lower_rightPiS_iiii_param_3];
	ld.param.u32 	%r4, [_Z11lower_rightPiS_iiii_param_4];
	ld.param.u32 	%r5, [_Z11lower_rightPiS_iiii_param_5];
	mov.u32 	%r6, %ctaid.x;
	mov.u32 	%r7, %ntid.x;
	mov.u32 	%r8, %tid.x;
	mad.lo.s32 	%r1, %r6, %r7, %r8;
	setp.ge.s32 	%p1, %r1, %r4;
	@%p1 bra 	$L__BB1_2;
	cvta.to.global.u64 	%rd3, %rd1;
	cvta.to.global.u64 	%rd4, %rd2;
	not.b32 	%r9, %r1;
	add.s32 	%r10, %r2, %r9;
	add.s32 	%r11, %r3, %r1;
	sub.s32 	%r12, %r11, %r4;
	mad.lo.s32 	%r13, %r10, %r3, %r12;
	not.b32 	%r14, %r3;
	add.s32 	%r15, %r13, %r14;
	mul.wide.s32 	%rd5, %r15, 4;
	add.s64 	%rd6, %rd3, %rd5;
	ld.global.u32 	%r16, [%rd6];
	mul.wide.s32 	%rd7, %r13, 4;
	add.s64 	%rd8, %rd4, %rd7;
	ld.global.u32 	%r17, [%rd8];
	add.s32 	%r18, %r17, %r16;
	add.s64 	%rd9, %rd3, %rd7;
	ld.global.u32 	%r19, [%rd9+-4];
	sub.s32 	%r20, %r19, %r5;
	ld.global.u32 	%r21, [%rd6+4];
	sub.s32 	%r22, %r21, %r5;
	min.s32 	%r23, %r18, %r20;
	min.s32 	%r24, %r23, %r22;
	st.global.u32 	[%rd9], %r24;
$L__BB1_2:
	ret;

}
	// .globl	_Z4copyPiS_iiiiii
.visible .entry _Z4copyPiS_iiiiii(
	.param .u64 .ptr .align 1 _Z4copyPiS_iiiiii_param_0,
	.param .u64 .ptr .align 1 _Z4copyPiS_iiiiii_param_1,
	.param .u32 _Z4copyPiS_iiiiii_param_2,
	.param .u32 _Z4copyPiS_iiiiii_param_3,
	.param .u32 _Z4copyPiS_iiiiii_param_4,
	.param .u32 _Z4copyPiS_iiiiii_param_5,
	.param .u32 _Z4copyPiS_iiiiii_param_6,
	.param .u32 _Z4copyPiS_iiiiii_param_7
)
{
	.reg .pred 	%p<4>;
	.reg .b32 	%r<18>;
	.reg .b64 	%rd<8>;

	ld.param.u64 	%rd1, [_Z4copyPiS_iiiiii_param_0];
	ld.param.u64 	%rd2, [_Z4copyPiS_iiiiii_param_1];
	ld.param.u32 	%r3, [_Z4copyPiS_iiiiii_param_3];
	ld.param.u32 	%r4, [_Z4copyPiS_iiiiii_param_4];
	ld.param.u32 	%r5, [_Z4copyPiS_iiiiii_param_5];
	ld.param.u32 	%r6, [_Z4copyPiS_iiiiii_param_6];
	ld.param.u32 	%r7, [_Z4copyPiS_iiiiii_param_7];
	mov.u32 	%r8, %ctaid.y;
	mov.u32 	%r9, %ntid.y;
	mov.u32 	%r10, %tid.y;
	mad.lo.s32 	%r11, %r8, %r9, %r10;
	add.s32 	%r1, %r11, %r4;
	mov.u32 	%r12, %ctaid.x;
	mov.u32 	%r13, %ntid.x;
	mov.u32 	%r14, %tid.x;
	mad.lo.s32 	%r15, %r12, %r13, %r14;
	add.s32 	%r2, %r15, %r5;
	setp.ge.s32 	%p1, %r1, %r6;
	setp.ge.s32 	%p2, %r2, %r7;
	or.pred  	%p3, %p1, %p2;
	@%p3 bra 	$L__BB2_2;
	cvta.to.global.u64 	%rd3, %rd2;
	cvta.to.global.u64 	%rd4, %rd1;
	mad.lo.s32 	%r16, %r1, %r3, %r2;
	mul.wide.s32 	%rd5, %r16, 4;
	add.s64 	%rd6, %rd3, %rd5;
	ld.global.u32 	%r17, [%rd6];
	add.s64 	%rd7, %rd4, %rd5;
	st.global.u32 	[%rd7], %r17;
$L__BB2_2:
	ret;

}


// ===== COMPILED SASS (sm_100) =====

	.target	sm_100

	.elftype	@"ET_EXEC"


//--------------------- .note.nv.tkinfo           --------------------------
	.section	.note.nv.tkinfo,"",@"SHT_NOTE"
	.sectionflags	@"SHF_NOTE_NV_TKINFO"
	.tkinfo
        /*0018*/ 	.word	0x00000002
        /*0030*/ 	.string	""
        /*0030*/ 	.string	"ptxas"
        /*0030*/ 	.string	"Cuda compilation tools, release 13.0, V13.0.88"
        /*0030*/ 	.string	"Build cuda_13.0.r13.0/compiler.36424714_0"
        /*0030*/ 	.string	"-arch sm_100 -m 64 "



//--------------------- .note.nv.cuinfo           --------------------------
	.section	.note.nv.cuinfo,"",@"SHT_NOTE"
	.sectionflags	@"SHF_NOTE_NV_CUINFO"
        /*0018*/ 	.short	0x0002
        /*001a*/ 	.short	0x0064
        /*001c*/ 	.short	0x0082
	.zero		2


//--------------------- .nv.info                  --------------------------
	.section	.nv.info,"",@"SHT_CUDA_INFO"
	.align	4


	//----- nvinfo : EIATTR_REGCOUNT
	.align		4
        /*0000*/ 	.byte	0x04, 0x2f
        /*0002*/ 	.short	(.L_1 - .L_0)
	.align		4
.L_0:
        /*0004*/ 	.word	index@(_Z10upper_leftPiS_iiii)
        /*0008*/ 	.word	0x0000000e


	//----- nvinfo : EIATTR_FRAME_SIZE
	.align		4
.L_1:
        /*000c*/ 	.byte	0x04, 0x11
        /*000e*/ 	.short	(.L_3 - .L_2)
	.align		4
.L_2:
        /*0010*/ 	.word	index@(_Z10upper_leftPiS_iiii)
        /*0014*/ 	.word	0x00000000


	//----- nvinfo : EIATTR_REGCOUNT
	.align		4
.L_3:
        /*0018*/ 	.byte	0x04, 0x2f
        /*001a*/ 	.short	(.L_5 - .L_4)
	.align		4
.L_4:
        /*001c*/ 	.word	index@(_Z11lower_rightPiS_iiii)
        /*0020*/ 	.word	0x0000000e


	//----- nvinfo : EIATTR_FRAME_SIZE
	.align		4
.L_5:
        /*0024*/ 	.byte	0x04, 0x11
        /*0026*/ 	.short	(.L_7 - .L_6)
	.align		4
.L_6:
        /*0028*/ 	.word	index@(_Z11lower_rightPiS_iiii)
        /*002c*/ 	.word	0x00000000


	//----- nvinfo : EIATTR_REGCOUNT
	.align		4
.L_7:
        /*0030*/ 	.byte	0x04, 0x2f
        /*0032*/ 	.short	(.L_9 - .L_8)
	.align		4
.L_8:
        /*0034*/ 	.word	index@(_Z4copyPiS_iiiiii)
        /*0038*/ 	.word	0x0000000a


	//----- nvinfo : EIATTR_FRAME_SIZE
	.align		4
.L_9:
        /*003c*/ 	.byte	0x04, 0x11
        /*003e*/ 	.short	(.L_11 - .L_10)
	.align		4
.L_10:
        /*0040*/ 	.word	index@(_Z4copyPiS_iiiiii)
        /*0044*/ 	.word	0x00000000


	//----- nvinfo : EIATTR_MIN_STACK_SIZE
	.align		4
.L_11:
        /*0048*/ 	.byte	0x04, 0x12
        /*004a*/ 	.short	(.L_13 - .L_12)
	.align		4
.L_12:
        /*004c*/ 	.word	index@(_Z4copyPiS_iiiiii)
        /*0050*/ 	.word	0x00000000


	//----- nvinfo : EIATTR_MIN_STACK_SIZE
	.align		4
.L_13:
        /*0054*/ 	.byte	0x04, 0x12
        /*0056*/ 	.short	(.L_15 - .L_14)
	.align		4
.L_14:
        /*0058*/ 	.word	index@(_Z11lower_rightPiS_iiii)
        /*005c*/ 	.word	0x00000000


	//----- nvinfo : EIATTR_MIN_STACK_SIZE
	.align		4
.L_15:
        /*0060*/ 	.byte	0x04, 0x12
        /*0062*/ 	.short	(.L_17 - .L_16)
	.align		4
.L_16:
        /*0064*/ 	.word	index@(_Z10upper_leftPiS_iiii)
        /*0068*/ 	.word	0x00000000
.L_17:


//--------------------- .nv.compat                --------------------------
	.section	.nv.compat,"",@"SHT_CUDA_COMPAT_INFO"
	.align	4
        /*0000*/ 	.byte	0x02, 0x09, 0x00, 0x00, 0x02, 0x02, 0x01, 0x00, 0x02, 0x05, 0x05, 0x00, 0x03, 0x07, 0x01, 0x01
        /*0010*/ 	.byte	0x02, 0x03, 0x00, 0x00, 0x02, 0x06, 0x01, 0x00, 0x04, 0x0b, 0x08, 0x00, 0x09, 0x00, 0x00, 0x00
        /*0020*/ 	.byte	0x00, 0x00, 0x00, 0x00


//--------------------- .nv.info._Z4copyPiS_iiiiii --------------------------
	.section	.nv.info._Z4copyPiS_iiiiii,"",@"SHT_CUDA_INFO"
	.sectionflags	@""
	.align	4


	//----- nvinfo : EIATTR_CUDA_API_VERSION
	.align		4
        /*0000*/ 	.byte	0x04, 0x37
        /*0002*/ 	.short	(.L_19 - .L_18)
.L_18:
        /*0004*/ 	.word	0x00000082


	//----- nvinfo : EIATTR_KPARAM_INFO
	.align		4
.L_19:
        /*0008*/ 	.byte	0x04, 0x17
        /*000a*/ 	.short	(.L_21 - .L_20)
.L_20:
        /*000c*/ 	.word	0x00000000
        /*0010*/ 	.short	0x0007
        /*0012*/ 	.short	0x0024
        /*0014*/ 	.byte	0x00, 0xf0, 0x11, 0x00


	//----- nvinfo : EIATTR_KPARAM_INFO
	.align		4
.L_21:
        /*0018*/ 	.byte	0x04, 0x17
        /*001a*/ 	.short	(.L_23 - .L_22)
.L_22:
        /*001c*/ 	.word	0x00000000
        /*0020*/ 	.short	0x0006
        /*0022*/ 	.short	0x0020
        /*0024*/ 	.byte	0x00, 0xf0, 0x11, 0x00


	//----- nvinfo : EIATTR_KPARAM_INFO
	.align		4
.L_23:
        /*0028*/ 	.byte	0x04, 0x17
        /*002a*/ 	.short	(.L_25 - .L_24)
.L_24:
        /*002c*/ 	.word	0x00000000
        /*0030*/ 	.short	0x0005
        /*0032*/ 	.short	0x001c
        /*0034*/ 	.byte	0x00, 0xf0, 0x11, 0x00


	//----- nvinfo : EIATTR_KPARAM_INFO
	.align		4
.L_25:
        /*0038*/ 	.byte	0x04, 0x17
        /*003a*/ 	.short	(.L_27 - .L_26)
.L_26:
        /*003c*/ 	.word	0x00000000
        /*0040*/ 	.short	0x0004
        /*0042*/ 	.short	0x0018
        /*0044*/ 	.byte	0x00, 0xf0, 0x11, 0x00


	//----- nvinfo : EIATTR_KPARAM_INFO
	.align		4
.L_27:
        /*0048*/ 	.byte	0x04, 0x17
        /*004a*/ 	.short	(.L_29 - .L_28)
.L_28:
        /*004c*/ 	.word	0x00000000
        /*0050*/ 	.short	0x0003
        /*0052*/ 	.short	0x0014
        /*0054*/ 	.byte	0x00, 0xf0, 0x11, 0x00


	//----- nvinfo : EIATTR_KPARAM_INFO
	.align		4
.L_29:
        /*0058*/ 	.byte	0x04, 0x17
        /*005a*/ 	.short	(.L_31 - .L_30)
.L_30:
        /*005c*/ 	.word	0x00000000
        /*0060*/ 	.short	0x0002
        /*0062*/ 	.short	0x0010
        /*0064*/ 	.byte	0x00, 0xf0, 0x11, 0x00


	//----- nvinfo : EIATTR_KPARAM_INFO
	.align		4
.L_31:
        /*0068*/ 	.byte	0x04, 0x17
        /*006a*/ 	.short	(.L_33 - .L_32)
.L_32:
        /*006c*/ 	.word	0x00000000
        /*0070*/ 	.short	0x0001
        /*0072*/ 	.short	0x0008
        /*0074*/ 	.byte	0x00, 0xf5, 0x21, 0x00


	//----- nvinfo : EIATTR_KPARAM_INFO
	.align		4
.L_33:
        /*0078*/ 	.byte	0x04, 0x17
        /*007a*/ 	.short	(.L_35 - .L_34)
.L_34:
        /*007c*/ 	.word	0x00000000
        /*0080*/ 	.short	0x0000
        /*0082*/ 	.short	0x0000
        /*0084*/ 	.byte	0x00, 0xf5, 0x21, 0x00


	//----- nvinfo : EIATTR_SPARSE_MMA_MASK
	.align		4
.L_35:
        /*0088*/ 	.byte	0x03, 0x50
        /*008a*/ 	.short	0x0000


	//----- nvinfo : EIATTR_MAXREG_COUNT
	.align		4
        /*008c*/ 	.byte	0x03, 0x1b
        /*008e*/ 	.short	0x00ff


	//----- nvinfo : EIATTR_MERCURY_ISA_VERSION
	.align		4
        /*0090*/ 	.byte	0x03, 0x5f
        /*0092*/ 	.short	0x0101


	//----- nvinfo : EIATTR_VRC_CTA_INIT_COUNT
	.align		4
        /*0094*/ 	.byte	0x02, 0x4a
	.zero		1
	.zero		1


	//----- nvinfo : EIATTR_EXIT_INSTR_OFFSETS
	.align		4
        /*0098*/ 	.byte	0x04, 0x1c
        /*009a*/ 	.short	(.L_37 - .L_36)


	//   ....[0]....
.L_36:
        /*009c*/ 	.word	0x000000f0


	//   ....[1]....
        /*00a0*/ 	.word	0x00000190


	//----- nvinfo : EIATTR_CBANK_PARAM_SIZE
	.align		4
.L_37:
        /*00a4*/ 	.byte	0x03, 0x19
        /*00a6*/ 	.short	0x0028


	//----- nvinfo : EIATTR_PARAM_CBANK
	.align		4
        /*00a8*/ 	.byte	0x04, 0x0a
        /*00aa*/ 	.short	(.L_39 - .L_38)
	.align		4
.L_38:
        /*00ac*/ 	.word	index@(.nv.constant0._Z4copyPiS_iiiiii)
        /*00b0*/ 	.short	0x0380
        /*00b2*/ 	.short	0x0028


	//----- nvinfo : EIATTR_SW_WAR
	.align		4
.L_39:
        /*00b4*/ 	.byte	0x04, 0x36
        /*00b6*/ 	.short	(.L_41 - .L_40)
.L_40:
        /*00b8*/ 	.word	0x00000008
.L_41:


//--------------------- .nv.info._Z11lower_rightPiS_iiii --------------------------
	.section	.nv.info._Z11lower_rightPiS_iiii,"",@"SHT_CUDA_INFO"
	.sectionflags	@""
	.align	4


	//----- nvinfo : EIATTR_CUDA_API_VERSION
	.align		4
        /*0000*/ 	.byte	0x04, 0x37
        /*0002*/ 	.short	(.L_43 - .L_42)
.L_42:
        /*0004*/ 	.word	0x00000082


	//----- nvinfo : EIATTR_KPARAM_INFO
	.align		4
.L_43:
        /*0008*/ 	.byte	0x04, 0x17
        /*000a*/ 	.short	(.L_45 - .L_44)
.L_44:
        /*000c*/ 	.word	0x00000000
        /*0010*/ 	.short	0x0005
        /*0012*/ 	.short	0x001c
        /*0014*/ 	.byte	0x00, 0xf0, 0x11, 0x00


	//----- nvinfo : EIATTR_KPARAM_INFO
	.align		4
.L_45:
        /*0018*/ 	.byte	0x04, 0x17
        /*001a*/ 	.short	(.L_47 - .L_46)
.L_46:
        /*001c*/ 	.word	0x00000000
        /*0020*/ 	.short	0x0004
        /*0022*/ 	.short	0x0018
        /*0024*/ 	.byte	0x00, 0xf0, 0x11, 0x00


	//----- nvinfo : EIATTR_KPARAM_INFO
	.align		4
.L_47:
        /*0028*/ 	.byte	0x04, 0x17
        /*002a*/ 	.short	(.L_49 - .L_48)
.L_48:
        /*002c*/ 	.word	0x00000000
        /*0030*/ 	.short	0x0003
        /*0032*/ 	.short	0x0014
        /*0034*/ 	.byte	0x00, 0xf0, 0x11, 0x00


	//----- nvinfo : EIATTR_KPARAM_INFO
	.align		4
.L_49:
        /*0038*/ 	.byte	0x04, 0x17
        /*003a*/ 	.short	(.L_51 - .L_50)
.L_50:
        /*003c*/ 	.word	0x00000000
        /*0040*/ 	.short	0x0002
        /*0042*/ 	.short	0x0010
        /*0044*/ 	.byte	0x00, 0xf0, 0x11, 0x00


	//----- nvinfo : EIATTR_KPARAM_INFO
	.align		4
.L_51:
        /*0048*/ 	.byte	0x04, 0x17
        /*004a*/ 	.short	(.L_53 - .L_52)
.L_52:
        /*004c*/ 	.word	0x00000000
        /*0050*/ 	.short	0x0001
        /*0052*/ 	.short	0x0008
        /*0054*/ 	.byte	0x00, 0xf5, 0x21, 0x00


	//----- nvinfo : EIATTR_KPARAM_INFO
	.align		4
.L_53:
        /*0058*/ 	.byte	0x04, 0x17
        /*005a*/ 	.short	(.L_55 - .L_54)
.L_54:
        /*005c*/ 	.word	0x00000000
        /*0060*/ 	.short	0x0000
        /*0062*/ 	.short	0x0000
        /*0064*/ 	.byte	0x00, 0xf5, 0x21, 0x00


	//----- nvinfo : EIATTR_SPARSE_MMA_MASK
	.align		4
.L_55:
        /*0068*/ 	.byte	0x03, 0x50
        /*006a*/ 	.short	0x0000


	//----- nvinfo : EIATTR_MAXREG_COUNT
	.align		4
        /*006c*/ 	.byte	0x03, 0x1b
        /*006e*/ 	.short	0x00ff


	//----- nvinfo : EIATTR_MERCURY_ISA_VERSION
	.align		4
        /*0070*/ 	.byte	0x03, 0x5f
        /*0072*/ 	.short	0x0101


	//----- nvinfo : EIATTR_VRC_CTA_INIT_COUNT
	.align		4
        /*0074*/ 	.byte	0x02, 0x4a
	.zero		1
	.zero		1


	//----- nvinfo : EIATTR_EXIT_INSTR_OFFSETS
	.align		4
        /*0078*/ 	.byte	0x04, 0x1c
        /*007a*/ 	.short	(.L_57 - .L_56)


	//   ....[0]....
.L_56:
        /*007c*/ 	.word	0x00000070


	//   ....[1]....
        /*0080*/ 	.word	0x000001e0


	//----- nvinfo : EIATTR_CBANK_PARAM_SIZE
	.align		4
.L_57:
        /*0084*/ 	.byte	0x03, 0x19
        /*0086*/ 	.short	0x0020


	//----- nvinfo : EIATTR_PARAM_CBANK
	.align		4
        /*0088*/ 	.byte	0x04, 0x0a
        /*008a*/ 	.short	(.L_59 - .L_58)
	.align		4
.L_58:
        /*008c*/ 	.word	index@(.nv.constant0._Z11lower_rightPiS_iiii)
        /*0090*/ 	.short	0x0380
        /*0092*/ 	.short	0x0020


	//----- nvinfo : EIATTR_SW_WAR
	.align		4
.L_59:
        /*0094*/ 	.byte	0x04, 0x36
        /*0096*/ 	.short	(.L_61 - .L_60)
.L_60:
        /*0098*/ 	.word	0x00000008
.L_61:


//--------------------- .nv.info._Z10upper_leftPiS_iiii --------------------------
	.section	.nv.info._Z10upper_leftPiS_iiii,"",@"SHT_CUDA_INFO"
	.sectionflags	@""
	.align	4


	//----- nvinfo : EIATTR_CUDA_API_VERSION
	.align		4
        /*0000*/ 	.byte	0x04, 0x37
        /*0002*/ 	.short	(.L_63 - .L_62)
.L_62:
        /*0004*/ 	.word	0x00000082


	//----- nvinfo : EIATTR_KPARAM_INFO
	.align		4
.L_63:
        /*0008*/ 	.byte	0x04, 0x17
        /*000a*/ 	.short	(.L_65 - .L_64)
.L_64:
        /*000c*/ 	.word	0x00000000
        /*0010*/ 	.short	0x0005
        /*0012*/ 	.short	0x001c
        /*0014*/ 	.byte	0x00, 0xf0, 0x11, 0x00


	//----- nvinfo : EIATTR_KPARAM_INFO
	.align		4
.L_65:
        /*0018*/ 	.byte	0x04, 0x17
        /*001a*/ 	.short	(.L_67 - .L_66)
.L_66:
        /*001c*/ 	.word	0x00000000
        /*0020*/ 	.short	0x0004
        /*0022*/ 	.short	0x0018
        /*0024*/ 	.byte	0x00, 0xf0, 0x11, 0x00


	//----- nvinfo : EIATTR_KPARAM_INFO
	.align		4
.L_67:
        /*0028*/ 	.byte	0x04, 0x17
        /*002a*/ 	.short	(.L_69 - .L_68)
.L_68:
        /*002c*/ 	.word	0x00000000
        /*0030*/ 	.short	0x0003
        /*0032*/ 	.short	0x0014
        /*0034*/ 	.byte	0x00, 0xf0, 0x11, 0x00


	//----- nvinfo : EIATTR_KPARAM_INFO
	.align		4
.L_69:
        /*0038*/ 	.byte	0x04, 0x17
        /*003a*/ 	.short	(.L_71 - .L_70)
.L_70:
        /*003c*/ 	.word	0x00000000
        /*0040*/ 	.short	0x0002
        /*0042*/ 	.short	0x0010
        /*0044*/ 	.byte	0x00, 0xf0, 0x11, 0x00


	//----- nvinfo : EIATTR_KPARAM_INFO
	.align		4
.L_71:
        /*0048*/ 	.byte	0x04, 0x17
        /*004a*/ 	.short	(.L_73 - .L_72)
.L_72:
        /*004c*/ 	.word	0x00000000
        /*0050*/ 	.short	0x0001
        /*0052*/ 	.short	0x0008
        /*0054*/ 	.byte	0x00, 0xf5, 0x21, 0x00


	//----- nvinfo : EIATTR_KPARAM_INFO
	.align		4
.L_73:
        /*0058*/ 	.byte	0x04, 0x17
        /*005a*/ 	.short	(.L_75 - .L_74)
.L_74:
        /*005c*/ 	.word	0x00000000
        /*0060*/ 	.short	0x0000
        /*0062*/ 	.short	0x0000
        /*0064*/ 	.byte	0x00, 0xf5, 0x21, 0x00


	//----- nvinfo : EIATTR_SPARSE_MMA_MASK
	.align		4
.L_75:
        /*0068*/ 	.byte	0x03, 0x50
        /*006a*/ 	.short	0x0000


	//----- nvinfo : EIATTR_MAXREG_COUNT
	.align		4
        /*006c*/ 	.byte	0x03, 0x1b
        /*006e*/ 	.short	0x00ff


	//----- nvinfo : EIATTR_MERCURY_ISA_VERSION
	.align		4
        /*0070*/ 	.byte	0x03, 0x5f
        /*0072*/ 	.short	0x0101


	//----- nvinfo : EIATTR_VRC_CTA_INIT_COUNT
	.align		4
        /*0074*/ 	.byte	0x02, 0x4a
	.zero		1
	.zero		1


	//----- nvinfo : EIATTR_EXIT_INSTR_OFFSETS
	.align		4
        /*0078*/ 	.byte	0x04, 0x1c
        /*007a*/ 	.short	(.L_77 - .L_76)


	//   ....[0]....
.L_76:
        /*007c*/ 	.word	0x00000070


	//   ....[1]....
        /*0080*/ 	.word	0x000001d0


	//----- nvinfo : EIATTR_CBANK_PARAM_SIZE
	.align		4
.L_77:
        /*0084*/ 	.byte	0x03, 0x19
        /*0086*/ 	.short	0x0020


	//----- nvinfo : EIATTR_PARAM_CBANK
	.align		4
        /*0088*/ 	.byte	0x04, 0x0a
        /*008a*/ 	.short	(.L_79 - .L_78)
	.align		4
.L_78:
        /*008c*/ 	.word	index@(.nv.constant0._Z10upper_leftPiS_iiii)
        /*0090*/ 	.short	0x0380
        /*0092*/ 	.short	0x0020


	//----- nvinfo : EIATTR_SW_WAR
	.align		4
.L_79:
        /*0094*/ 	.byte	0x04, 0x36
        /*0096*/ 	.short	(.L_81 - .L_80)
.L_80:
        /*0098*/ 	.word	0x00000008
.L_81:


//--------------------- .nv.callgraph             --------------------------
	.section	.nv.callgraph,"",@"SHT_CUDA_CALLGRAPH"
	.align	4
	.sectionentsize	8
	.align		4
        /*0000*/ 	.word	0x00000000
	.align		4
        /*0004*/ 	.word	0xffffffff
	.align		4
        /*0008*/ 	.word	0x00000000
	.align		4
        /*000c*/ 	.word	0xfffffffe
	.align		4
        /*0010*/ 	.word	0x00000000
	.align		4
        /*0014*/ 	.word	0xfffffffd
	.align		4
        /*0018*/ 	.word	0x00000000
	.align		4
        /*001c*/ 	.word	0xfffffffc


//--------------------- .text._Z4copyPiS_iiiiii   --------------------------
	.section	.text._Z4copyPiS_iiiiii,"ax",@progbits
	.align	128
        .global         _Z4copyPiS_iiiiii
        .type           _Z4copyPiS_iiiiii,@function
        .size           _Z4copyPiS_iiiiii,(.L_x_3 - _Z4copyPiS_iiiiii)
        .other          _Z4copyPiS_iiiiii,@"STO_CUDA_ENTRY STV_DEFAULT"
_Z4copyPiS_iiiiii:
.text._Z4copyPiS_iiiiii:
[----:B------:R-:W-:Y:S01]  /*0000*/  LDC R1, c[0x0][0x37c] ;  /* 0x0000df00ff017b82 */ /* 0x000fe20000000800 */
[----:B------:R-:W0:Y:S07]  /*0010*/  S2R R5, SR_TID.X ;  /* 0x0000000000057919 */ /* 0x000e2e0000002100 */
[----:B------:R-:W1:Y:S01]  /*0020*/  LDC R0, c[0x0][0x364] ;  /* 0x0000d900ff007b82 */ /* 0x000e620000000800 */
[----:B------:R-:W2:Y:S01]  /*0030*/  LDCU.64 UR6, c[0x0][0x398] ;  /* 0x00007300ff0677ac */ /* 0x000ea20008000a00 */
[----:B------:R-:W1:Y:S01]  /*0040*/  S2R R3, SR_TID.Y ;  /* 0x0000000000037919 */ /* 0x000e620000002200 */
[----:B------:R-:W3:Y:S05]  /*0050*/  LDCU.64 UR8, c[0x0][0x3a0] ;  /* 0x00007400ff0877ac */ /* 0x000eea0008000a00 */
[----:B------:R-:W0:Y:S08]  /*0060*/  S2UR UR5, SR_CTAID.X ;  /* 0x00000000000579c3 */ /* 0x000e300000002500 */
[----:B------:R-:W0:Y:S08]  /*0070*/  LDC R2, c[0x0][0x360] ;  /* 0x0000d800ff027b82 */ /* 0x000e300000000800 */
[----:B------:R-:W1:Y:S01]  /*0080*/  S2UR UR4, SR_CTAID.Y ;  /* 0x00000000000479c3 */ /* 0x000e620000002600 */
[----:B0-----:R-:W-:-:S05]  /*0090*/  IMAD R2, R2, UR5, R5 ;  /* 0x0000000502027c24 */ /* 0x001fca000f8e0205 */
[----:B--2---:R-:W-:Y:S01]  /*00a0*/  IADD3 R5, PT, PT, R2, UR7, RZ ;  /* 0x0000000702057c10 */ /* 0x004fe2000fffe0ff */
[----:B-1----:R-:W-:-:S03]  /*00b0*/  IMAD R0, R0, UR4, R3 ;  /* 0x0000000400007c24 */ /* 0x002fc6000f8e0203 */
[----:B---3--:R-:W-:Y:S02]  /*00c0*/  ISETP.GE.AND P0, PT, R5, UR9, PT ;  /* 0x0000000905007c0c */ /* 0x008fe4000bf06270 */
[----:B------:R-:W-:-:S04]  /*00d0*/  IADD3 R0, PT, PT, R0, UR6, RZ ;  /* 0x0000000600007c10 */ /* 0x000fc8000fffe0ff */
[----:B------:R-:W-:-:S13]  /*00e0*/  ISETP.GE.OR P0, PT, R0, UR8, P0 ;  /* 0x0000000800007c0c */ /* 0x000fda0008706670 */
[----:B------:R-:W-:Y:S05]  /*00f0*/  @P0 EXIT ;  /* 0x000000000000094d */ /* 0x000fea0003800000 */
[----:B------:R-:W0:Y:S01]  /*0100*/  LDC.64 R2, c[0x0][0x388] ;  /* 0x0000e200ff027b82 */ /* 0x000e220000000a00 */
[----:B------:R-:W1:Y:S01]  /*0110*/  LDCU UR6, c[0x0][0x394] ;  /* 0x00007280ff0677ac */ /* 0x000e620008000800 */
[----:B------:R-:W2:Y:S01]  /*0120*/  LDCU.64 UR4, c[0x0][0x358] ;  /* 0x00006b00ff0477ac */ /* 0x000ea20008000a00 */
[----:B-1----:R-:W-:-:S05]  /*0130*/  IMAD R7, R0, UR6, R5 ;  /* 0x0000000600077c24 */ /* 0x002fca000f8e0205 */
[----:B------:R-:W1:Y:S01]  /*0140*/  LDC.64 R4, c[0x0][0x380] ;  /* 0x0000e000ff047b82 */ /* 0x000e620000000a00 */
[----:B0-----:R-:W-:-:S06]  /*0150*/  IMAD.WIDE R2, R7, 0x4, R2 ;  /* 0x0000000407027825 */ /* 0x001fcc00078e0202 */
[----:B--2---:R-:W2:Y:S01]  /*0160*/  LDG.E R3, desc[UR4][R2.64] ;  /* 0x0000000402037981 */ /* 0x004ea2000c1e1900 */
[----:B-1----:R-:W-:-:S05]  /*0170*/  IMAD.WIDE R4, R7, 0x4, R4 ;  /* 0x0000000407047825 */ /* 0x002fca00078e0204 */
[----:B--2---:R-:W-:Y:S01]  /*0180*/  STG.E desc[UR4][R4.64], R3 ;  /* 0x0000000304007986 */ /* 0x004fe2000c101904 */
[----:B------:R-:W-:Y:S05]  /*0190*/  EXIT ;  /* 0x000000000000794d */ /* 0x000fea0003800000 */
.L_x_0:
[----:B------:R-:W-:-:S00]  /*01a0*/  BRA `(.L_x_0) ;  /* 0xfffffffc00fc7947 */ /* 0x000fc0000383ffff */
[----:B------:R-:W-:-:S00]  /*01b0*/  NOP ;  /* 0x0000000000007918 */ /* 0x000fc00000000000 */
        /* <DEDUP_REMOVED lines=12> */
.L_x_3:


//--------------------- .text._Z11lower_rightPiS_iiii --------------------------
	.section	.text._Z11lower_rightPiS_iiii,"ax",@progbits
	.align	128
        .global         _Z11lower_rightPiS_iiii
        .type           _Z11lower_rightPiS_iiii,@function
        .size           _Z11lower_rightPiS_iiii,(.L_x_4 - _Z11lower_rightPiS_iiii)
        .other          _Z11lower_rightPiS_iiii,@"STO_CUDA_ENTRY STV_DEFAULT"
_Z11lower_rightPiS_iiii:
.text._Z11lower_rightPiS_iiii:
[----:B------:R-:W-:Y:S01]  /*0000*/  LDC R1, c[0x0][0x37c] ;  /* 0x0000df00ff017b82 */ /* 0x000fe20000000800 */
[----:B------:R-:W0:Y:S07]  /*0010*/  S2R R3, SR_TID.X ;  /* 0x0000000000037919 */ /* 0x000e2e0000002100 */
[----:B------:R-:W0:Y:S01]  /*0020*/  S2UR UR4, SR_CTAID.X ;  /* 0x00000000000479c3 */ /* 0x000e220000002500 */
[----:B------:R-:W1:Y:S07]  /*0030*/  LDCU UR6, c[0x0][0x398] ;  /* 0x00007300ff0677ac */ /* 0x000e6e0008000800 */
[----:B------:R-:W0:Y:S02]  /*0040*/  LDC R0, c[0x0][0x360] ;  /* 0x0000d800ff007b82 */ /* 0x000e240000000800 */
[----:B0-----:R-:W-:-:S05]  /*0050*/  IMAD R0, R0, UR4, R3 ;  /* 0x0000000400007c24 */ /* 0x001fca000f8e0203 */
[----:B-1----:R-:W-:-:S13]  /*0060*/  ISETP.GE.AND P0, PT, R0, UR6, PT ;  /* 0x0000000600007c0c */ /* 0x002fda000bf06270 */
[----:B------:R-:W-:Y:S05]  /*0070*/  @P0 EXIT ;  /* 0x000000000000094d */ /* 0x000fea0003800000 */
[----:B------:R-:W0:Y:S01]  /*0080*/  LDC.64 R10, c[0x0][0x390] ;  /* 0x0000e400ff0a7b82 */ /* 0x000e220000000a00 */
[----:B------:R-:W-:Y:S01]  /*0090*/  LOP3.LUT R7, RZ, R0, RZ, 0x33, !PT ;  /* 0x00000000ff077212 */ /* 0x000fe200078e33ff */
[----:B------:R-:W1:Y:S01]  /*00a0*/  LDCU.64 UR4, c[0x0][0x358] ;  /* 0x00006b00ff0477ac */ /* 0x000e620008000a00 */
[----:B------:R-:W2:Y:S05]  /*00b0*/  LDCU UR7, c[0x0][0x39c] ;  /* 0x00007380ff0777ac */ /* 0x000eaa0008000800 */
[----:B------:R-:W3:Y:S08]  /*00c0*/  LDC.64 R2, c[0x0][0x380] ;  /* 0x0000e000ff027b82 */ /* 0x000ef00000000a00 */
[----:B------:R-:W4:Y:S01]  /*00d0*/  LDC.64 R4, c[0x0][0x388] ;  /* 0x0000e200ff047b82 */ /* 0x000f220000000a00 */
[----:B0-----:R-:W-:Y:S01]  /*00e0*/  IADD3 R0, PT, PT, R0, -UR6, R11 ;  /* 0x8000000600007c10 */ /* 0x001fe2000fffe00b */
[----:B------:R-:W-:-:S04]  /*00f0*/  IMAD.IADD R6, R7, 0x1, R10 ;  /* 0x0000000107067824 */ /* 0x000fc800078e020a */
[-C--:B------:R-:W-:Y:S01]  /*0100*/  IMAD R9, R6, R11.reuse, R0 ;  /* 0x0000000b06097224 */ /* 0x080fe200078e0200 */
[----:B------:R-:W-:-:S03]  /*0110*/  LOP3.LUT R0, RZ, R11, RZ, 0x33, !PT ;  /* 0x0000000bff007212 */ /* 0x000fc600078e33ff */
[C---:B---3--:R-:W-:Y:S01]  /*0120*/  IMAD.WIDE R6, R9.reuse, 0x4, R2 ;  /* 0x0000000409067825 */ /* 0x048fe200078e0202 */
[----:B------:R-:W-:-:S04]  /*0130*/  IADD3 R11, PT, PT, R9, R0, RZ ;  /* 0x00000000090b7210 */ /* 0x000fc80007ffe0ff */
[----:B-1----:R-:W2:Y:S01]  /*0140*/  LDG.E R8, desc[UR4][R6.64+-0x4] ;  /* 0xfffffc0406087981 */ /* 0x002ea2000c1e1900 */
[----:B------:R-:W-:-:S04]  /*0150*/  IMAD.WIDE R2, R11, 0x4, R2 ;  /* 0x000000040b027825 */ /* 0x000fc800078e0202 */
[----:B----4-:R-:W-:Y:S01]  /*0160*/  IMAD.WIDE R4, R9, 0x4, R4 ;  /* 0x0000000409047825 */ /* 0x010fe200078e0204 */
[----:B------:R-:W3:Y:S04]  /*0170*/  LDG.E R0, desc[UR4][R2.64] ;  /* 0x0000000402007981 */ /* 0x000ee8000c1e1900 */
[----:B------:R-:W4:Y:S04]  /*0180*/  LDG.E R9, desc[UR4][R2.64+0x4] ;  /* 0x0000040402097981 */ /* 0x000f28000c1e1900 */
[----:B------:R-:W3:Y:S01]  /*0190*/  LDG.E R5, desc[UR4][R4.64] ;  /* 0x0000000404057981 */ /* 0x000ee2000c1e1900 */
[----:B--2---:R-:W-:-:S05]  /*01a0*/  VIADD R8, R8, -UR7 ;  /* 0x8000000708087c36 */ /* 0x004fca0008000000 */
[----:B---3--:R-:W-:-:S04]  /*01b0*/  VIADDMNMX R0, R5, R0, R8, PT ;  /* 0x0000000005007246 */ /* 0x008fc80003800108 */
[----:B----4-:R-:W-:-:S05]  /*01c0*/  VIADDMNMX R9, R9, -UR7, R0, PT ;  /* 0x8000000709097c46 */ /* 0x010fca000b800100 */
[----:B------:R-:W-:Y:S01]  /*01d0*/  STG.E desc[UR4][R6.64], R9 ;  /* 0x0000000906007986 */ /* 0x000fe2000c101904 */
[----:B------:R-:W-:Y:S05]  /*01e0*/  EXIT ;  /* 0x000000000000794d */ /* 0x000fea0003800000 */
.L_x_1:
        /* <DEDUP_REMOVED lines=9> */
.L_x_4:


//--------------------- .text._Z10upper_leftPiS_iiii --------------------------
	.section	.text._Z10upper_leftPiS_iiii,"ax",@progbits
	.align	128
        .global         _Z10upper_leftPiS_iiii
        .type           _Z10upper_leftPiS_iiii,@function
        .size           _Z10upper_leftPiS_iiii,(.L_x_5 - _Z10upper_leftPiS_iiii)
        .other          _Z10upper_leftPiS_iiii,@"STO_CUDA_ENTRY STV_DEFAULT"
_Z10upper_leftPiS_iiii:
.text._Z10upper_leftPiS_iiii:
        /* <DEDUP_REMOVED lines=8> */
[----:B------:R-:W0:Y:S01]  /*0080*/  LDCU UR4, c[0x0][0x394] ;  /* 0x00007280ff0477ac */ /* 0x000e220008000800 */
[----:B------:R-:W1:Y:S01]  /*0090*/  LDC.64 R2, c[0x0][0x380] ;  /* 0x0000e000ff027b82 */ /* 0x000e620000000a00 */
[----:B------:R-:W-:Y:S01]  /*00a0*/  IADD3 R7, PT, PT, -R0, UR5, RZ ;  /* 0x0000000500077c10 */ /* 0x000fe2000fffe1ff */
[----:B------:R-:W2:Y:S06]  /*00b0*/  LDCU.64 UR6, c[0x0][0x358] ;  /* 0x00006b00ff0677ac */ /* 0x000eac0008000a00 */
[----:B------:R-:W3:Y:S01]  /*00c0*/  LDC.64 R4, c[0x0][0x388] ;  /* 0x0000e200ff047b82 */ /* 0x000ee20000000a00 */
[----:B0-----:R-:W-:Y:S01]  /*00d0*/  IMAD R7, R7, UR4, R0 ;  /* 0x0000000407077c24 */ /* 0x001fe2000f8e0200 */
[----:B------:R-:W-:-:S04]  /*00e0*/  ULOP3.LUT UR4, URZ, UR4, URZ, 0x33, !UPT ;  /* 0x00000004ff047292 */ /* 0x000fc8000f8e33ff */
[----:B------:R-:W-:-:S04]  /*00f0*/  IADD3 R9, PT, PT, R7, 0x1, RZ ;  /* 0x0000000107097810 */ /* 0x000fc80007ffe0ff */
[C---:B------:R-:W-:Y:S01]  /*0100*/  IADD3 R11, PT, PT, R9.reuse, UR4, RZ ;  /* 0x00000004090b7c10 */ /* 0x040fe2000fffe0ff */
[--C-:B-1----:R-:W-:Y:S02]  /*0110*/  IMAD.WIDE R6, R9, 0x4, R2.reuse ;  /* 0x0000000409067825 */ /* 0x102fe400078e0202 */
[----:B------:R-:W0:Y:S02]  /*0120*/  LDCU UR4, c[0x0][0x39c] ;  /* 0x00007380ff0477ac */ /* 0x000e240008000800 */
[----:B------:R-:W-:Y:S01]  /*0130*/  IMAD.WIDE R2, R11, 0x4, R2 ;  /* 0x000000040b027825 */ /* 0x000fe200078e0202 */
[----:B--2---:R-:W0:Y:S03]  /*0140*/  LDG.E R8, desc[UR6][R6.64+-0x4] ;  /* 0xfffffc0606087981 */ /* 0x004e26000c1e1900 */
[----:B---3--:R-:W-:Y:S01]  /*0150*/  IMAD.WIDE R4, R9, 0x4, R4 ;  /* 0x0000000409047825 */ /* 0x008fe200078e0204 */
[----:B------:R-:W2:Y:S04]  /*0160*/  LDG.E R0, desc[UR6][R2.64] ;  /* 0x0000000602007981 */ /* 0x000ea8000c1e1900 */
[----:B------:R-:W3:Y:S04]  /*0170*/  LDG.E R9, desc[UR6][R2.64+0x4] ;  /* 0x0000040602097981 */ /* 0x000ee8000c1e1900 */
[----:B------:R-:W2:Y:S01]  /*0180*/  LDG.E R5, desc[UR6][R4.64] ;  /* 0x0000000604057981 */ /* 0x000ea2000c1e1900 */
[----:B0-----:R-:W-:-:S04]  /*0190*/  IADD3 R8, PT, PT, R8, -UR4, RZ ;  /* 0x8000000408087c10 */ /* 0x001fc8000fffe0ff */
[----:B--2---:R-:W-:-:S04]  /*01a0*/  VIADDMNMX R0, R5, R0, R8, PT ;  /* 0x0000000005007246 */ /* 0x004fc80003800108 */
[----:B---3--:R-:W-:-:S05]  /*01b0*/  VIADDMNMX R9, R9, -UR4, R0, PT ;  /* 0x8000000409097c46 */ /* 0x008fca000b800100 */
[----:B------:R-:W-:Y:S01]  /*01c0*/  STG.E desc[UR6][R6.64], R9 ;  /* 0x0000000906007986 */ /* 0x000fe2000c101906 */
[----:B------:R-:W-:Y:S05]  /*01d0*/  EXIT ;  /* 0x000000000000794d */ /* 0x000fea0003800000 */
.L_x_2:
        /* <DEDUP_REMOVED lines=10> */
.L_x_5:


//--------------------- .nv.shared.reserved.0     --------------------------
	.section	.nv.shared.reserved.0,"aw",@nobits
	.weak		__nv_reservedSMEM_offset_0_alias
	.size		__nv_reservedSMEM_offset_0_alias, 0, 64
	.other		__nv_reservedSMEM_offset_0_alias,@"STO_CUDA_RESERVED_SHARED STV_DEFAULT"
__nv_reservedSMEM_offset_0_alias:
	.zero		0
	.zero		64


//--------------------- .nv.constant0._Z4copyPiS_iiiiii --------------------------
	.section	.nv.constant0._Z4copyPiS_iiiiii,"a",@progbits
	.sectionflags	@""
	.align	4
.nv.constant0._Z4copyPiS_iiiiii:
	.zero		936


//--------------------- .nv.constant0._Z11lower_rightPiS_iiii --------------------------
	.section	.nv.constant0._Z11lower_rightPiS_iiii,"a",@progbits
	.sectionflags	@""
	.align	4
.nv.constant0._Z11lower_rightPiS_iiii:
	.zero		928


//--------------------- .nv.constant0._Z10upper_leftPiS_iiii --------------------------
	.section	.nv.constant0._Z10upper_leftPiS_iiii,"a",@progbits
	.sectionflags	@""
	.align	4
.nv.constant0._Z10upper_leftPiS_iiii:
	.zero		928


//--------------------- SYMBOLS --------------------------

	.type		.nv.reservedSmem.offset0,@object
	.size		.nv.reservedSmem.offset0,0x4
